	.headerflags	@"EF_CUDA_TEXMODE_UNIFIED EF_CUDA_64BIT_ADDRESS EF_CUDA_ACCELERATORS EF_CUDA_SM90 EF_CUDA_VIRTUAL_SM(EF_CUDA_SM90)"
	.elftype	@"ET_EXEC"


//--------------------- .nv.info                  --------------------------
	.section	.nv.info,"",@"SHT_CUDA_INFO"
	.align	4


	//----- nvinfo : EIATTR_REGCOUNT
	.align		4
        /*0000*/ 	.byte	0x04, 0x2f
        /*0002*/ 	.short	(.L_3 - .L_2)
	.align		4
.L_2:
        /*0004*/ 	.word	index@(triton_poi_fused__native_batch_norm_legit_no_training_cat_relu_28)
        /*0008*/ 	.word	0x00000017


	//----- nvinfo : EIATTR_MIN_STACK_SIZE
	.align		4
.L_3:
        /*000c*/ 	.byte	0x04, 0x12
        /*000e*/ 	.short	(.L_5 - .L_4)
	.align		4
.L_4:
        /*0010*/ 	.word	index@(triton_poi_fused__native_batch_norm_legit_no_training_cat_relu_28)
        /*0014*/ 	.word	0x00000000


	//----- nvinfo : EIATTR_FRAME_SIZE
	.align		4
.L_5:
        /*0018*/ 	.byte	0x04, 0x11
        /*001a*/ 	.short	(.L_7 - .L_6)
	.align		4
.L_6:
        /*001c*/ 	.word	index@(triton_poi_fused__native_batch_norm_legit_no_training_cat_relu_28)
        /*0020*/ 	.word	0x00000000


	//----- nvinfo : EIATTR_MIN_STACK_SIZE
	.align		4
.L_7:
        /*0024*/ 	.byte	0x04, 0x12
        /*0026*/ 	.short	(.L_9 - .L_8)
	.align		4
.L_8:
        /*0028*/ 	.word	index@(triton_poi_fused__native_batch_norm_legit_no_training_cat_relu_28)
        /*002c*/ 	.word	0x00000000
.L_9:


//--------------------- .nv.info.triton_poi_fused__native_batch_norm_legit_no_training_cat_relu_28 --------------------------
	.section	.nv.info.triton_poi_fused__native_batch_norm_legit_no_training_cat_relu_28,"",@"SHT_CUDA_INFO"
	.sectionflags	@""
	.align	4


	//----- nvinfo : EIATTR_CUDA_API_VERSION
	.align		4
        /*0000*/ 	.byte	0x04, 0x37
        /*0002*/ 	.short	(.L_11 - .L_10)
.L_10:
        /*0004*/ 	.word	0x0000007c


	//----- nvinfo : EIATTR_KPARAM_INFO
	.align		4
.L_11:
        /*0008*/ 	.byte	0x04, 0x17
        /*000a*/ 	.short	(.L_13 - .L_12)
.L_12:
        /*000c*/ 	.word	0x00000000
        /*0010*/ 	.short	0x0008
        /*0012*/ 	.short	0x0040
        /*0014*/ 	.byte	0x00, 0xf0, 0x11, 0x00


	//----- nvinfo : EIATTR_KPARAM_INFO
	.align		4
.L_13:
        /*0018*/ 	.byte	0x04, 0x17
        /*001a*/ 	.short	(.L_15 - .L_14)
.L_14:
        /*001c*/ 	.word	0x00000000
        /*0020*/ 	.short	0x0007
        /*0022*/ 	.short	0x0038
        /*0024*/ 	.byte	0x00, 0xf4, 0x21, 0x00


	//----- nvinfo : EIATTR_KPARAM_INFO
	.align		4
.L_15:
        /*0028*/ 	.byte	0x04, 0x17
        /*002a*/ 	.short	(.L_17 - .L_16)
.L_16:
        /*002c*/ 	.word	0x00000000
        /*0030*/ 	.short	0x0006
        /*0032*/ 	.short	0x0030
        /*0034*/ 	.byte	0x00, 0xf4, 0x21, 0x00


	//----- nvinfo : EIATTR_KPARAM_INFO
	.align		4
.L_17:
        /*0038*/ 	.byte	0x04, 0x17
        /*003a*/ 	.short	(.L_19 - .L_18)
.L_18:
        /*003c*/ 	.word	0x00000000
        /*0040*/ 	.short	0x0005
        /*0042*/ 	.short	0x0028
        /*0044*/ 	.byte	0x00, 0xf4, 0x21, 0x00


	//----- nvinfo : EIATTR_KPARAM_INFO
	.align		4
.L_19:
        /*0048*/ 	.byte	0x04, 0x17
        /*004a*/ 	.short	(.L_21 - .L_20)
.L_20:
        /*004c*/ 	.word	0x00000000
        /*0050*/ 	.short	0x0004
        /*0052*/ 	.short	0x0020
        /*0054*/ 	.byte	0x00, 0xf4, 0x21, 0x00


	//----- nvinfo : EIATTR_KPARAM_INFO
	.align		4
.L_21:
        /*0058*/ 	.byte	0x04, 0x17
        /*005a*/ 	.short	(.L_23 - .L_22)
.L_22:
        /*005c*/ 	.word	0x00000000
        /*0060*/ 	.short	0x0003
        /*0062*/ 	.short	0x0018
        /*0064*/ 	.byte	0x00, 0xf4, 0x21, 0x00


	//----- nvinfo : EIATTR_KPARAM_INFO
	.align		4
.L_23:
        /*0068*/ 	.byte	0x04, 0x17
        /*006a*/ 	.short	(.L_25 - .L_24)
.L_24:
        /*006c*/ 	.word	0x00000000
        /*0070*/ 	.short	0x0002
        /*0072*/ 	.short	0x0010
        /*0074*/ 	.byte	0x00, 0xf4, 0x21, 0x00


	//----- nvinfo : EIATTR_KPARAM_INFO
	.align		4
.L_25:
        /*0078*/ 	.byte	0x04, 0x17
        /*007a*/ 	.short	(.L_27 - .L_26)
.L_26:
        /*007c*/ 	.word	0x00000000
        /*0080*/ 	.short	0x0001
        /*0082*/ 	.short	0x0008
        /*0084*/ 	.byte	0x00, 0xf4, 0x21, 0x00


	//----- nvinfo : EIATTR_KPARAM_INFO
	.align		4
.L_27:
        /*0088*/ 	.byte	0x04, 0x17
        /*008a*/ 	.short	(.L_29 - .L_28)
.L_28:
        /*008c*/ 	.word	0x00000000
        /*0090*/ 	.short	0x0000
        /*0092*/ 	.short	0x0000
        /*0094*/ 	.byte	0x00, 0xf4, 0x21, 0x00


	//----- nvinfo : EIATTR_SPARSE_MMA_MASK
	.align		4
.L_29:
        /*0098*/ 	.byte	0x03, 0x50
        /*009a*/ 	.short	0x0000


	//----- nvinfo : EIATTR_MAXREG_COUNT
	.align		4
        /*009c*/ 	.byte	0x03, 0x1b
        /*009e*/ 	.short	0x00ff


	//----- nvinfo : EIATTR_EXIT_INSTR_OFFSETS
	.align		4
        /*00a0*/ 	.byte	0x04, 0x1c
        /*00a2*/ 	.short	(.L_31 - .L_30)


	//   ....[0]....
.L_30:
        /*00a4*/ 	.word	0x000004d0


	//   ....[1]....
        /*00a8*/ 	.word	0x000004f0


	//----- nvinfo : EIATTR_REQNTID
	.align		4
.L_31:
        /*00ac*/ 	.byte	0x04, 0x10
        /*00ae*/ 	.short	(.L_33 - .L_32)
.L_32:
        /*00b0*/ 	.word	0x00000080
        /*00b4*/ 	.word	0x00000001
        /*00b8*/ 	.word	0x00000001


	//----- nvinfo : EIATTR_CBANK_PARAM_SIZE
	.align		4
.L_33:
        /*00bc*/ 	.byte	0x03, 0x19
        /*00be*/ 	.short	0x0044


	//----- nvinfo : EIATTR_PARAM_CBANK
	.align		4
        /*00c0*/ 	.byte	0x04, 0x0a
        /*00c2*/ 	.short	(.L_35 - .L_34)
	.align		4
.L_34:
        /*00c4*/ 	.word	index@(.nv.constant0.triton_poi_fused__native_batch_norm_legit_no_training_cat_relu_28)
        /*00c8*/ 	.short	0x0210
        /*00ca*/ 	.short	0x0044


	//----- nvinfo : EIATTR_SW_WAR
	.align		4
.L_35:
        /*00cc*/ 	.byte	0x04, 0x36
        /*00ce*/ 	.short	(.L_37 - .L_36)
.L_36:
        /*00d0*/ 	.word	0x00000008
.L_37:


//--------------------- .nv.callgraph             --------------------------
	.section	.nv.callgraph,"",@"SHT_CUDA_CALLGRAPH"
	.align	4
	.sectionentsize	8
	.align		4
        /*0000*/ 	.word	0x00000000
	.align		4
        /*0004*/ 	.word	0xffffffff
	.align		4
        /*0008*/ 	.word	0x00000000
	.align		4
        /*000c*/ 	.word	0xfffffffe
	.align		4
        /*0010*/ 	.word	0x00000000
	.align		4
        /*0014*/ 	.word	0xfffffffd
	.align		4
        /*0018*/ 	.word	0x00000000
	.align		4
        /*001c*/ 	.word	0xfffffffc


//--------------------- .nv.constant4             --------------------------
	.section	.nv.constant4,"a",@progbits
	.align	8
	.align		8
.nv.constant4:
        /*0000*/ 	.dword	_$_str
	.align		8
        /*0008*/ 	.dword	_$_str_$_2


//--------------------- .text.triton_poi_fused__native_batch_norm_legit_no_training_cat_relu_28 --------------------------
	.section	.text.triton_poi_fused__native_batch_norm_legit_no_training_cat_relu_28,"ax",@progbits
	.align	128
        .global         triton_poi_fused__native_batch_norm_legit_no_training_cat_relu_28
        .type           triton_poi_fused__native_batch_norm_legit_no_training_cat_relu_28,@function
        .size           triton_poi_fused__native_batch_norm_legit_no_training_cat_relu_28,(.L_x_1 - triton_poi_fused__native_batch_norm_legit_no_training_cat_relu_28)
        .other          triton_poi_fused__native_batch_norm_legit_no_training_cat_relu_28,@"STO_CUDA_ENTRY STV_DEFAULT"
triton_poi_fused__native_batch_norm_legit_no_training_cat_relu_28:
.text.triton_poi_fused__native_batch_norm_legit_no_training_cat_relu_28:
[----:B------:R-:W0:Y:S01]  /*0000*/  LDC R1, c[0x0][0x28] ;  /* 0x00000a00ff017b82 */ /* 0x000e220000000800 */
[----:B------:R-:W1:Y:S07]  /*0010*/  S2R R0, SR_TID.X ;  /* 0x0000000000007919 */ /* 0x000e6e0000002100 */
[----:B------:R-:W2:Y:S01]  /*0020*/  LDC.64 R12, c[0x0][0x228] ;  /* 0x00008a00ff0c7b82 */ /* 0x000ea20000000a00 */
[----:B------:R-:W-:Y:S01]  /*0030*/  ULDC.64 UR4, c[0x0][0x208] ;  /* 0x0000820000047ab9 */ /* 0x000fe20000000a00 */
[----:B------:R-:W-:Y:S01]  /*0040*/  ULDC.64 UR6, c[0x0][0x218] ;  /* 0x0000860000067ab9 */ /* 0x000fe20000000a00 */
[----:B------:R-:W3:Y:S05]  /*0050*/  S2R R3, SR_CTAID.X ;  /* 0x0000000000037919 */ /* 0x000eea0000002500 */
[----:B------:R-:W4:Y:S08]  /*0060*/  LDC.64 R10, c[0x0][0x210] ;  /* 0x00008400ff0a7b82 */ /* 0x000f300000000a00 */
[----:B------:R-:W5:Y:S01]  /*0070*/  LDC.64 R8, c[0x0][0x220] ;  /* 0x00008800ff087b82 */ /* 0x000f620000000a00 */
[----:B-1----:R-:W-:-:S05]  /*0080*/  LOP3.LUT R0, R0, 0x7f, RZ, 0xc0, !PT ;  /* 0x0000007f00007812 */ /* 0x002fca00078ec0ff */
[----:B---3--:R-:W-:-:S05]  /*0090*/  IMAD R0, R3, 0x80, R0 ;  /* 0x0000008003007824 */ /* 0x008fca00078e0200 */
[----:B------:R-:W-:Y:S02]  /*00a0*/  SHF.R.S32.HI R3, RZ, 0x1f, R0 ;  /* 0x0000001fff037819 */ /* 0x000fe40000011400 */
[----:B------:R-:W-:Y:S02]  /*00b0*/  ISETP.GE.AND P0, PT, R0, 0x5800, PT ;  /* 0x000058000000780c */ /* 0x000fe40003f06270 */
[----:B------:R-:W-:-:S04]  /*00c0*/  LEA.HI R4, R3, R0, RZ, 0x4 ;  /* 0x0000000003047211 */ /* 0x000fc800078f20ff */
[----:B------:R-:W-:-:S05]  /*00d0*/  SHF.R.S32.HI R3, RZ, 0x4, R4 ;  /* 0x00000004ff037819 */ /* 0x000fca0000011404 */
[----:B------:R-:W-:-:S05]  /*00e0*/  IMAD.HI R2, R3, 0x2e8ba2e9, RZ ;  /* 0x2e8ba2e903027827 */ /* 0x000fca00078e02ff */
[----:B------:R-:W-:-:S04]  /*00f0*/  SHF.R.U32.HI R5, RZ, 0x1f, R2 ;  /* 0x0000001fff057819 */ /* 0x000fc80000011602 */
[----:B------:R-:W-:-:S05]  /*0100*/  LEA.HI.SX32 R2, R2, R5, 0x1a ;  /* 0x0000000502027211 */ /* 0x000fca00078fd2ff */
[----:B------:R-:W-:Y:S02]  /*0110*/  IMAD R3, R2, -0x160, R3 ;  /* 0xfffffea002037824 */ /* 0x000fe400078e0203 */
[----:B------:R-:W-:Y:S02]  /*0120*/  IMAD.MOV.U32 R2, RZ, RZ, RZ ;  /* 0x000000ffff027224 */ /* 0x000fe400078e00ff */
[----:B--2---:R-:W-:-:S05]  /*0130*/  IMAD.WIDE R12, R3, 0x4, R12 ;  /* 0x00000004030c7825 */ /* 0x004fca00078e020c */
[----:B------:R1:W2:Y:S01]  /*0140*/  @!P0 LDG.E.EL R2, desc[UR4][R12.64] ;  /* 0x000000040c028981 */ /* 0x0002a2000c2e1900 */
[----:B------:R-:W-:Y:S01]  /*0150*/  IMAD.HI R5, R0, 0x2e8ba2e9, RZ ;  /* 0x2e8ba2e900057827 */ /* 0x000fe200078e02ff */
[----:B------:R-:W-:Y:S02]  /*0160*/  LOP3.LUT R15, R4, 0xfffffff0, RZ, 0xc0, !PT ;  /* 0xfffffff0040f7812 */ /* 0x000fe400078ec0ff */
[C---:B------:R-:W-:Y:S01]  /*0170*/  ISETP.GE.AND P1, PT, R3.reuse, 0x140, PT ;  /* 0x000001400300780c */ /* 0x040fe20003f26270 */
[----:B------:R-:W-:Y:S01]  /*0180*/  IMAD.SHL.U32 R14, R3, 0x10, RZ ;  /* 0x00000010030e7824 */ /* 0x000fe200078e00ff */
[----:B------:R-:W-:Y:S01]  /*0190*/  SHF.R.U32.HI R6, RZ, 0x1f, R5 ;  /* 0x0000001fff067819 */ /* 0x000fe20000011605 */
[C---:B------:R-:W-:Y:S01]  /*01a0*/  IMAD.IADD R15, R0.reuse, 0x1, -R15 ;  /* 0x00000001000f7824 */ /* 0x040fe200078e0a0f */
[----:B------:R-:W-:Y:S02]  /*01b0*/  ISETP.LT.AND P2, PT, R0, 0x5800, !P1 ;  /* 0x000058000000780c */ /* 0x000fe40004f41270 */
[----:B------:R-:W-:-:S02]  /*01c0*/  LEA.HI.SX32 R17, R5, R6, 0x16 ;  /* 0x0000000605117211 */ /* 0x000fc400078fb2ff */
[----:B------:R-:W3:Y:S01]  /*01d0*/  LDC.64 R6, c[0x0][0x230] ;  /* 0x00008c00ff067b82 */ /* 0x000ee20000000a00 */
[----:B------:R-:W-:Y:S02]  /*01e0*/  ISETP.GT.AND P3, PT, R3, 0x13f, !P0 ;  /* 0x0000013f0300780c */ /* 0x000fe40004764270 */
[C---:B------:R-:W-:Y:S02]  /*01f0*/  IMAD.SHL.U32 R16, R17.reuse, 0x200, RZ ;  /* 0x0000020011107824 */ /* 0x040fe400078e00ff */
[----:B-1----:R-:W-:-:S03]  /*0200*/  IMAD R12, R17, -0x1600, R0 ;  /* 0xffffea00110c7824 */ /* 0x002fc600078e0200 */
[----:B------:R-:W1:Y:S01]  /*0210*/  LDC.64 R4, c[0x0][0x238] ;  /* 0x00008e00ff047b82 */ /* 0x000e620000000a00 */
[----:B------:R-:W-:Y:S01]  /*0220*/  IADD3 R19, P4, P5, R14, R15, R16 ;  /* 0x0000000f0e137210 */ /* 0x000fe20007d9e010 */
[----:B------:R-:W-:Y:S01]  /*0230*/  IMAD R17, R17, 0x1400, R12 ;  /* 0x0000140011117824 */ /* 0x000fe200078e020c */
[----:B------:R-:W-:Y:S02]  /*0240*/  SHF.R.S32.HI R13, RZ, 0x1f, R16 ;  /* 0x0000001fff0d7819 */ /* 0x000fe40000011410 */
[----:B------:R-:W-:Y:S01]  /*0250*/  SHF.R.S32.HI R15, RZ, 0x1f, R15 ;  /* 0x0000001fff0f7819 */ /* 0x000fe2000001140f */
[----:B----4-:R-:W-:Y:S01]  /*0260*/  IMAD.WIDE R16, R17, 0x4, R10 ;  /* 0x0000000411107825 */ /* 0x010fe200078e020a */
[----:B------:R-:W-:Y:S02]  /*0270*/  SHF.R.S32.HI R14, RZ, 0x1f, R14 ;  /* 0x0000001fff0e7819 */ /* 0x000fe4000001140e */
[----:B------:R-:W-:Y:S02]  /*0280*/  CS2R R10, SRZ ;  /* 0x00000000000a7805 */ /* 0x000fe4000001ff00 */
[----:B------:R-:W-:-:S02]  /*0290*/  IADD3.X R14, R14, R15, R13, P4, P5 ;  /* 0x0000000f0e0e7210 */ /* 0x000fc400027ea40d */
[----:B------:R-:W-:Y:S02]  /*02a0*/  CS2R R12, SRZ ;  /* 0x00000000000c7805 */ /* 0x000fe4000001ff00 */
[----:B------:R-:W-:-:S04]  /*02b0*/  LEA R18, P4, R19, UR6, 0x2 ;  /* 0x0000000613127c11 */ /* 0x000fc8000f8810ff */
[----:B------:R-:W-:Y:S01]  /*02c0*/  LEA.HI.X R19, R19, UR7, R14, 0x2, P4 ;  /* 0x0000000713137c11 */ /* 0x000fe2000a0f140e */
[----:B------:R2:W4:Y:S01]  /*02d0*/  @P2 LDG.E R12, desc[UR4][R16.64] ;  /* 0x00000004100c2981 */ /* 0x000522000c1e1900 */
[----:B-----5:R-:W-:-:S03]  /*02e0*/  IMAD.WIDE R8, R3, 0x4, R8 ;  /* 0x0000000403087825 */ /* 0x020fc600078e0208 */
[----:B------:R-:W5:Y:S01]  /*02f0*/  @P3 LDG.E R10, desc[UR4][R18.64+-0x5000] ;  /* 0xffb00004120a3981 */ /* 0x000f62000c1e1900 */
[----:B------:R-:W-:-:S03]  /*0300*/  IMAD.MOV.U32 R20, RZ, RZ, RZ ;  /* 0x000000ffff147224 */ /* 0x000fc600078e00ff */
[----:B------:R-:W5:Y:S01]  /*0310*/  @!P0 LDG.E.EL R11, desc[UR4][R8.64] ;  /* 0x00000004080b8981 */ /* 0x000f62000c2e1900 */
[----:B---3--:R-:W-:-:S04]  /*0320*/  IMAD.WIDE R6, R3, 0x4, R6 ;  /* 0x0000000403067825 */ /* 0x008fc800078e0206 */
[----:B-1----:R-:W-:Y:S01]  /*0330*/  IMAD.WIDE R14, R3, 0x4, R4 ;  /* 0x00000004030e7825 */ /* 0x002fe200078e0204 */
[----:B------:R1:W3:Y:S01]  /*0340*/  @!P0 LDG.E.EL R13, desc[UR4][R6.64] ;  /* 0x00000004060d8981 */ /* 0x0002e2000c2e1900 */
[----:B------:R-:W1:Y:S03]  /*0350*/  LDC.64 R4, c[0x0][0x240] ;  /* 0x00009000ff047b82 */ /* 0x000e660000000a00 */
[----:B------:R-:W3:Y:S01]  /*0360*/  @!P0 LDG.E.EL R20, desc[UR4][R14.64] ;  /* 0x000000040e148981 */ /* 0x000ee2000c2e1900 */
[----:B01----:R-:W-:-:S04]  /*0370*/  IMAD.WIDE R4, R0, 0x4, R4 ;  /* 0x0000000400047825 */ /* 0x003fc800078e0204 */
[----:B--2---:R-:W-:Y:S01]  /*0380*/  FADD R16, R2, 9.9999997473787516356e-06 ;  /* 0x3727c5ac02107421 */ /* 0x004fe20000000000 */
[----:B------:R-:W-:-:S03]  /*0390*/  IMAD.MOV.U32 R2, RZ, RZ, 0x3e800000 ;  /* 0x3e800000ff027424 */ /* 0x000fc600078e00ff */
[----:B------:R-:W0:Y:S02]  /*03a0*/  MUFU.SQRT R17, R16 ;  /* 0x0000001000117308 */ /* 0x000e240000002000 */
[C---:B0-----:R-:W-:Y:S02]  /*03b0*/  FSETP.GT.AND P4, PT, R17.reuse, 8.50705917302346158658e+37, PT ;  /* 0x7e8000001100780b */ /* 0x041fe40003f84000 */
[C---:B------:R-:W-:Y:S02]  /*03c0*/  FSETP.GEU.AND P5, PT, R17.reuse, 1.175494350822287508e-38, PT ;  /* 0x008000001100780b */ /* 0x040fe40003fae000 */
[----:B------:R-:W-:Y:S02]  /*03d0*/  FSEL R6, R2, 1, P4 ;  /* 0x3f80000002067808 */ /* 0x000fe40002000000 */
[----:B------:R-:W0:Y:S07]  /*03e0*/  LDC.64 R2, c[0x0][0x248] ;  /* 0x00009200ff027b82 */ /* 0x000e2e0000000a00 */
[----:B------:R-:W-:-:S02]  /*03f0*/  @P4 FMUL R17, R17, 0.25 ;  /* 0x3e80000011114820 */ /* 0x000fc40000400000 */
[----:B------:R-:W-:Y:S02]  /*0400*/  @!P5 FMUL R6, R6, 16777216 ;  /* 0x4b8000000606d820 */ /* 0x000fe40000400000 */
[----:B------:R-:W-:Y:S01]  /*0410*/  @!P5 FMUL R17, R17, 16777216 ;  /* 0x4b8000001111d820 */ /* 0x000fe20000400000 */
[----:B----4-:R-:W-:-:S05]  /*0420*/  SEL R12, R12, RZ, P2 ;  /* 0x000000ff0c0c7207 */ /* 0x010fca0001000000 */
[----:B------:R-:W1:Y:S01]  /*0430*/  MUFU.RCP R17, R17 ;  /* 0x0000001100117308 */ /* 0x000e620000001000 */
[----:B-----5:R-:W-:-:S05]  /*0440*/  @P1 SEL R12, R10, RZ, P3 ;  /* 0x000000ff0a0c1207 */ /* 0x020fca0001800000 */
[----:B------:R-:W-:Y:S01]  /*0450*/  FADD R11, R12, -R11 ;  /* 0x8000000b0c0b7221 */ /* 0x000fe20000000000 */
[----:B------:R2:W-:Y:S01]  /*0460*/  @!P0 STG.E desc[UR4][R4.64], R12 ;  /* 0x0000000c04008986 */ /* 0x0005e2000c101904 */
[----:B0-----:R-:W-:-:S04]  /*0470*/  IMAD.WIDE R2, R0, 0x4, R2 ;  /* 0x0000000400027825 */ /* 0x001fc800078e0202 */
[----:B-1----:R-:W-:-:S04]  /*0480*/  FMUL R6, R17, R6 ;  /* 0x0000000611067220 */ /* 0x002fc80000400000 */
[----:B------:R-:W-:-:S04]  /*0490*/  FMUL R11, R11, R6 ;  /* 0x000000060b0b7220 */ /* 0x000fc80000400000 */
[----:B---3--:R-:W-:-:S05]  /*04a0*/  FFMA R11, R11, R13, R20 ;  /* 0x0000000d0b0b7223 */ /* 0x008fca0000000014 */
[----:B------:R-:W-:-:S04]  /*04b0*/  FSETP.GEU.AND P1, PT, R11, RZ, PT ;  /* 0x000000ff0b00720b */ /* 0x000fc80003f2e000 */
[----:B------:R-:W-:Y:S01]  /*04c0*/  FSEL R11, R11, RZ, P1 ;  /* 0x000000ff0b0b7208 */ /* 0x000fe20000800000 */
[----:B--2---:R-:W-:Y:S08]  /*04d0*/  @P0 EXIT ;  /* 0x000000000000094d */ /* 0x004ff00003800000 */
[----:B------:R-:W-:Y:S01]  /*04e0*/  STG.E desc[UR4][R2.64], R11 ;  /* 0x0000000b02007986 */ /* 0x000fe2000c101904 */
[----:B------:R-:W-:Y:S05]  /*04f0*/  EXIT ;  /* 0x000000000000794d */ /* 0x000fea0003800000 */
.L_x_0:
[----:B------:R-:W-:-:S00]  /*0500*/  BRA `(.L_x_0) ;  /* 0xfffffffc00fc7947 */ /* 0x000fc0000383ffff */
[----:B------:R-:W-:-:S00]  /*0510*/  NOP ;  /* 0x0000000000007918 */ /* 0x000fc00000000000 */
        /* <DEDUP_REMOVED lines=14> */
.L_x_1:


//--------------------- .nv.global.init           --------------------------
	.section	.nv.global.init,"aw",@progbits
.nv.global.init:
	.type		_$_str,@object
	.size		_$_str,(_$_str_$_2 - _$_str)
_$_str:
        /*0000*/ 	.byte	0x5f, 0x5f, 0x43, 0x55, 0x44, 0x41, 0x5f, 0x46, 0x54, 0x5a, 0x00
	.type		_$_str_$_2,@object
	.size		_$_str_$_2,(.L_1 - _$_str_$_2)
_$_str_$_2:
        /*000b*/ 	.byte	0x5f, 0x5f, 0x43, 0x55, 0x44, 0x41, 0x5f, 0x50, 0x52, 0x45, 0x43, 0x5f, 0x53, 0x51, 0x52, 0x54
        /*001b*/ 	.byte	0x00
.L_1:


//--------------------- .nv.constant0.triton_poi_fused__native_batch_norm_legit_no_training_cat_relu_28 --------------------------
	.section	.nv.constant0.triton_poi_fused__native_batch_norm_legit_no_training_cat_relu_28,"a",@progbits
	.sectionflags	@""
	.align	4
.nv.constant0.triton_poi_fused__native_batch_norm_legit_no_training_cat_relu_28:
	.zero		596
